//
// Generated by NVIDIA NVVM Compiler
//
// Compiler Build ID: CL-36424714
// Cuda compilation tools, release 13.0, V13.0.88
// Based on NVVM 20.0.0
//

.version 9.0
.target sm_100
.address_size 64

	// .globl	k_resf_4_1_21_f_f7def86f0a03

.visible .entry k_resf_4_1_21_f_f7def86f0a03(
	.param .u64 .ptr .align 1 k_resf_4_1_21_f_f7def86f0a03_param_0,
	.param .u64 .ptr .align 1 k_resf_4_1_21_f_f7def86f0a03_param_1,
	.param .u64 .ptr .align 1 k_resf_4_1_21_f_f7def86f0a03_param_2,
	.param .u64 .ptr .align 1 k_resf_4_1_21_f_f7def86f0a03_param_3,
	.param .u64 .ptr .align 1 k_resf_4_1_21_f_f7def86f0a03_param_4,
	.param .u32 k_resf_4_1_21_f_f7def86f0a03_param_5,
	.param .u32 k_resf_4_1_21_f_f7def86f0a03_param_6
)
{
	.reg .pred 	%p<2>;
	.reg .b32 	%r<14>;
	.reg .b32 	%f<41>;
	.reg .b64 	%rd<22>;

	ld.param.u64 	%rd1, [k_resf_4_1_21_f_f7def86f0a03_param_0];
	ld.param.u64 	%rd2, [k_resf_4_1_21_f_f7def86f0a03_param_1];
	ld.param.u64 	%rd3, [k_resf_4_1_21_f_f7def86f0a03_param_2];
	ld.param.u64 	%rd4, [k_resf_4_1_21_f_f7def86f0a03_param_3];
	ld.param.u64 	%rd5, [k_resf_4_1_21_f_f7def86f0a03_param_4];
	ld.param.u32 	%r2, [k_resf_4_1_21_f_f7def86f0a03_param_5];
	mov.u32 	%r3, %ntid.x;
	mov.u32 	%r4, %ctaid.x;
	mov.u32 	%r5, %tid.x;
	mad.lo.s32 	%r1, %r3, %r4, %r5;
	setp.ge.s32 	%p1, %r1, %r2;
	@%p1 bra 	$L__BB0_2;
	cvta.to.global.u64 	%rd6, %rd2;
	cvta.to.global.u64 	%rd7, %rd3;
	cvta.to.global.u64 	%rd8, %rd4;
	cvta.to.global.u64 	%rd9, %rd5;
	cvta.to.global.u64 	%rd10, %rd1;
	mul.hi.s32 	%r6, %r1, 818089009;
	shr.u32 	%r7, %r6, 31;
	shr.s32 	%r8, %r6, 2;
	add.s32 	%r9, %r8, %r7;
	mul.wide.s32 	%rd11, %r9, 4;
	add.s64 	%rd12, %rd10, %rd11;
	ld.global.f32 	%f1, [%rd12];
	mul.wide.s32 	%rd13, %r2, 4;
	add.s64 	%rd14, %rd12, %rd13;
	ld.global.f32 	%f2, [%rd14];
	add.s64 	%rd15, %rd14, %rd13;
	ld.global.f32 	%f3, [%rd15];
	add.s64 	%rd16, %rd15, %rd13;
	ld.global.f32 	%f4, [%rd16];
	neg.f32 	%f5, %f3;
	mul.wide.s32 	%rd17, %r1, 4;
	add.s64 	%rd18, %rd6, %rd17;
	ld.global.f32 	%f6, [%rd18];
	mul.f32 	%f7, %f6, %f5;
	fma.rn.f32 	%f8, %f7, 0f3BBB989D, 0f3F000000;
	cvt.sat.f32.f32 	%f9, %f8;
	mov.f32 	%f10, 0f4B400001;
	mov.f32 	%f11, 0f437C0000;
	fma.rm.f32 	%f12, %f9, %f11, %f10;
	add.f32 	%f13, %f12, 0fCB40007F;
	neg.f32 	%f14, %f13;
	fma.rn.f32 	%f15, %f7, 0f3FB8AA3B, %f14;
	fma.rn.f32 	%f16, %f7, 0f32A57060, %f15;
	mov.b32 	%r10, %f12;
	shl.b32 	%r11, %r10, 23;
	mov.b32 	%f17, %r11;
	ex2.approx.ftz.f32 	%f18, %f16;
	mul.f32 	%f19, %f18, %f17;
	neg.f32 	%f20, %f4;
	mul.f32 	%f21, %f6, %f20;
	fma.rn.f32 	%f22, %f21, 0f3BBB989D, 0f3F000000;
	cvt.sat.f32.f32 	%f23, %f22;
	fma.rm.f32 	%f24, %f23, %f11, %f10;
	add.f32 	%f25, %f24, 0fCB40007F;
	neg.f32 	%f26, %f25;
	fma.rn.f32 	%f27, %f21, 0f3FB8AA3B, %f26;
	fma.rn.f32 	%f28, %f21, 0f32A57060, %f27;
	mov.b32 	%r12, %f24;
	shl.b32 	%r13, %r12, 23;
	mov.b32 	%f29, %r13;
	ex2.approx.ftz.f32 	%f30, %f28;
	mul.f32 	%f31, %f30, %f29;
	mov.f32 	%f32, 0f3F800000;
	sub.f32 	%f33, %f32, %f2;
	mul.f32 	%f34, %f33, %f31;
	fma.rn.f32 	%f35, %f2, %f19, %f34;
	mul.f32 	%f36, %f1, %f35;
	add.s64 	%rd19, %rd7, %rd17;
	ld.global.f32 	%f37, [%rd19];
	sub.f32 	%f38, %f36, %f37;
	add.s64 	%rd20, %rd8, %rd17;
	st.global.f32 	[%rd20], %f38;
	add.s64 	%rd21, %rd9, %rd11;
	mul.f32 	%f39, %f38, %f38;
	atom.global.add.f32 	%f40, [%rd21], %f39;
$L__BB0_2:
	ret;

}


// ===== COMPILED SASS (sm_100) =====

	.target	sm_100

	.elftype	@"ET_EXEC"


//--------------------- .note.nv.tkinfo           --------------------------
	.section	.note.nv.tkinfo,"",@"SHT_NOTE"
	.sectionflags	@"SHF_NOTE_NV_TKINFO"
	.tkinfo
        /*0018*/ 	.word	0x00000002
        /*0030*/ 	.string	""
        /*0030*/ 	.string	"ptxas"
        /*0030*/ 	.string	"Cuda compilation tools, release 13.0, V13.0.88"
        /*0030*/ 	.string	"Build cuda_13.0.r13.0/compiler.36424714_0"
        /*0030*/ 	.string	"-arch sm_100 -m 64 "



//--------------------- .note.nv.cuinfo           --------------------------
	.section	.note.nv.cuinfo,"",@"SHT_NOTE"
	.sectionflags	@"SHF_NOTE_NV_CUINFO"
        /*0018*/ 	.short	0x0002
        /*001a*/ 	.short	0x0064
        /*001c*/ 	.short	0x0082
	.zero		2


//--------------------- .nv.info                  --------------------------
	.section	.nv.info,"",@"SHT_CUDA_INFO"
	.align	4


	//----- nvinfo : EIATTR_REGCOUNT
	.align		4
        /*0000*/ 	.byte	0x04, 0x2f
        /*0002*/ 	.short	(.L_1 - .L_0)
	.align		4
.L_0:
        /*0004*/ 	.word	index@(k_resf_4_1_21_f_f7def86f0a03)
        /*0008*/ 	.word	0x00000018


	//----- nvinfo : EIATTR_FRAME_SIZE
	.align		4
.L_1:
        /*000c*/ 	.byte	0x04, 0x11
        /*000e*/ 	.short	(.L_3 - .L_2)
	.align		4
.L_2:
        /*0010*/ 	.word	index@(k_resf_4_1_21_f_f7def86f0a03)
        /*0014*/ 	.word	0x00000000


	//----- nvinfo : EIATTR_MIN_STACK_SIZE
	.align		4
.L_3:
        /*0018*/ 	.byte	0x04, 0x12
        /*001a*/ 	.short	(.L_5 - .L_4)
	.align		4
.L_4:
        /*001c*/ 	.word	index@(k_resf_4_1_21_f_f7def86f0a03)
        /*0020*/ 	.word	0x00000000
.L_5:


//--------------------- .nv.compat                --------------------------
	.section	.nv.compat,"",@"SHT_CUDA_COMPAT_INFO"
	.align	4
        /*0000*/ 	.byte	0x02, 0x09, 0x00, 0x00, 0x02, 0x02, 0x01, 0x00, 0x02, 0x05, 0x05, 0x00, 0x03, 0x07, 0x01, 0x01
        /*0010*/ 	.byte	0x02, 0x03, 0x00, 0x00, 0x02, 0x06, 0x01, 0x00, 0x04, 0x0b, 0x08, 0x00, 0x09, 0x00, 0x00, 0x00
        /*0020*/ 	.byte	0x00, 0x00, 0x00, 0x00


//--------------------- .nv.info.k_resf_4_1_21_f_f7def86f0a03 --------------------------
	.section	.nv.info.k_resf_4_1_21_f_f7def86f0a03,"",@"SHT_CUDA_INFO"
	.sectionflags	@""
	.align	4


	//----- nvinfo : EIATTR_CUDA_API_VERSION
	.align		4
        /*0000*/ 	.byte	0x04, 0x37
        /*0002*/ 	.short	(.L_7 - .L_6)
.L_6:
        /*0004*/ 	.word	0x00000082


	//----- nvinfo : EIATTR_KPARAM_INFO
	.align		4
.L_7:
        /*0008*/ 	.byte	0x04, 0x17
        /*000a*/ 	.short	(.L_9 - .L_8)
.L_8:
        /*000c*/ 	.word	0x00000000
        /*0010*/ 	.short	0x0006
        /*0012*/ 	.short	0x002c
        /*0014*/ 	.byte	0x00, 0xf0, 0x11, 0x00


	//----- nvinfo : EIATTR_KPARAM_INFO
	.align		4
.L_9:
        /*0018*/ 	.byte	0x04, 0x17
        /*001a*/ 	.short	(.L_11 - .L_10)
.L_10:
        /*001c*/ 	.word	0x00000000
        /*0020*/ 	.short	0x0005
        /*0022*/ 	.short	0x0028
        /*0024*/ 	.byte	0x00, 0xf0, 0x11, 0x00


	//----- nvinfo : EIATTR_KPARAM_INFO
	.align		4
.L_11:
        /*0028*/ 	.byte	0x04, 0x17
        /*002a*/ 	.short	(.L_13 - .L_12)
.L_12:
        /*002c*/ 	.word	0x00000000
        /*0030*/ 	.short	0x0004
        /*0032*/ 	.short	0x0020
        /*0034*/ 	.byte	0x00, 0xf5, 0x21, 0x00


	//----- nvinfo : EIATTR_KPARAM_INFO
	.align		4
.L_13:
        /*0038*/ 	.byte	0x04, 0x17
        /*003a*/ 	.short	(.L_15 - .L_14)
.L_14:
        /*003c*/ 	.word	0x00000000
        /*0040*/ 	.short	0x0003
        /*0042*/ 	.short	0x0018
        /*0044*/ 	.byte	0x00, 0xf5, 0x21, 0x00


	//----- nvinfo : EIATTR_KPARAM_INFO
	.align		4
.L_15:
        /*0048*/ 	.byte	0x04, 0x17
        /*004a*/ 	.short	(.L_17 - .L_16)
.L_16:
        /*004c*/ 	.word	0x00000000
        /*0050*/ 	.short	0x0002
        /*0052*/ 	.short	0x0010
        /*0054*/ 	.byte	0x00, 0xf5, 0x21, 0x00


	//----- nvinfo : EIATTR_KPARAM_INFO
	.align		4
.L_17:
        /*0058*/ 	.byte	0x04, 0x17
        /*005a*/ 	.short	(.L_19 - .L_18)
.L_18:
        /*005c*/ 	.word	0x00000000
        /*0060*/ 	.short	0x0001
        /*0062*/ 	.short	0x0008
        /*0064*/ 	.byte	0x00, 0xf5, 0x21, 0x00


	//----- nvinfo : EIATTR_KPARAM_INFO
	.align		4
.L_19:
        /*0068*/ 	.byte	0x04, 0x17
        /*006a*/ 	.short	(.L_21 - .L_20)
.L_20:
        /*006c*/ 	.word	0x00000000
        /*0070*/ 	.short	0x0000
        /*0072*/ 	.short	0x0000
        /*0074*/ 	.byte	0x00, 0xf5, 0x21, 0x00


	//----- nvinfo : EIATTR_SPARSE_MMA_MASK
	.align		4
.L_21:
        /*0078*/ 	.byte	0x03, 0x50
        /*007a*/ 	.short	0x0000


	//----- nvinfo : EIATTR_MAXREG_COUNT
	.align		4
        /*007c*/ 	.byte	0x03, 0x1b
        /*007e*/ 	.short	0x00ff


	//----- nvinfo : EIATTR_MERCURY_ISA_VERSION
	.align		4
        /*0080*/ 	.byte	0x03, 0x5f
        /*0082*/ 	.short	0x0101


	//----- nvinfo : EIATTR_VRC_CTA_INIT_COUNT
	.align		4
        /*0084*/ 	.byte	0x02, 0x4a
	.zero		1
	.zero		1


	//----- nvinfo : EIATTR_EXIT_INSTR_OFFSETS
	.align		4
        /*0088*/ 	.byte	0x04, 0x1c
        /*008a*/ 	.short	(.L_23 - .L_22)


	//   ....[0]....
.L_22:
        /*008c*/ 	.word	0x00000070


	//   ....[1]....
        /*0090*/ 	.word	0x000003a0


	//----- nvinfo : EIATTR_CBANK_PARAM_SIZE
	.align		4
.L_23:
        /*0094*/ 	.byte	0x03, 0x19
        /*0096*/ 	.short	0x0030


	//----- nvinfo : EIATTR_PARAM_CBANK
	.align		4
        /*0098*/ 	.byte	0x04, 0x0a
        /*009a*/ 	.short	(.L_25 - .L_24)
	.align		4
.L_24:
        /*009c*/ 	.word	index@(.nv.constant0.k_resf_4_1_21_f_f7def86f0a03)
        /*00a0*/ 	.short	0x0380
        /*00a2*/ 	.short	0x0030


	//----- nvinfo : EIATTR_SW_WAR
	.align		4
.L_25:
        /*00a4*/ 	.byte	0x04, 0x36
        /*00a6*/ 	.short	(.L_27 - .L_26)
.L_26:
        /*00a8*/ 	.word	0x00000008
.L_27:


//--------------------- .nv.callgraph             --------------------------
	.section	.nv.callgraph,"",@"SHT_CUDA_CALLGRAPH"
	.align	4
	.sectionentsize	8
	.align		4
        /*0000*/ 	.word	0x00000000
	.align		4
        /*0004*/ 	.word	0xffffffff
	.align		4
        /*0008*/ 	.word	0x00000000
	.align		4
        /*000c*/ 	.word	0xfffffffe
	.align		4
        /*0010*/ 	.word	0x00000000
	.align		4
        /*0014*/ 	.word	0xfffffffd
	.align		4
        /*0018*/ 	.word	0x00000000
	.align		4
        /*001c*/ 	.word	0xfffffffc


//--------------------- .text.k_resf_4_1_21_f_f7def86f0a03 --------------------------
	.section	.text.k_resf_4_1_21_f_f7def86f0a03,"ax",@progbits
	.align	128
        .global         k_resf_4_1_21_f_f7def86f0a03
        .type           k_resf_4_1_21_f_f7def86f0a03,@function
        .size           k_resf_4_1_21_f_f7def86f0a03,(.L_x_1 - k_resf_4_1_21_f_f7def86f0a03)
        .other          k_resf_4_1_21_f_f7def86f0a03,@"STO_CUDA_ENTRY STV_DEFAULT"
k_resf_4_1_21_f_f7def86f0a03:
.text.k_resf_4_1_21_f_f7def86f0a03:
[----:B------:R-:W-:Y:S01]  /*0000*/  LDC R1, c[0x0][0x37c] ;  /* 0x0000df00ff017b82 */ /* 0x000fe20000000800 */
[----:B------:R-:W0:Y:S07]  /*0010*/  S2R R2, SR_CTAID.X ;  /* 0x0000000000027919 */ /* 0x000e2e0000002500 */
[----:B------:R-:W1:Y:S01]  /*0020*/  LDC R13, c[0x0][0x3a8] ;  /* 0x0000ea00ff0d7b82 */ /* 0x000e620000000800 */
[----:B------:R-:W0:Y:S01]  /*0030*/  LDCU UR4, c[0x0][0x360] ;  /* 0x00006c00ff0477ac */ /* 0x000e220008000800 */
[----:B------:R-:W0:Y:S02]  /*0040*/  S2R R3, SR_TID.X ;  /* 0x0000000000037919 */ /* 0x000e240000002100 */
[----:B0-----:R-:W-:-:S05]  /*0050*/  IMAD R2, R2, UR4, R3 ;  /* 0x0000000402027c24 */ /* 0x001fca000f8e0203 */
[----:B-1----:R-:W-:-:S13]  /*0060*/  ISETP.GE.AND P0, PT, R2, R13, PT ;  /* 0x0000000d0200720c */ /* 0x002fda0003f06270 */
[----:B------:R-:W-:Y:S05]  /*0070*/  @P0 EXIT ;  /* 0x000000000000094d */ /* 0x000fea0003800000 */
[----:B------:R-:W0:Y:S01]  /*0080*/  LDC.64 R6, c[0x0][0x380] ;  /* 0x0000e000ff067b82 */ /* 0x000e220000000a00 */
[----:B------:R-:W-:Y:S01]  /*0090*/  IMAD.HI R0, R2, 0x30c30c31, RZ ;  /* 0x30c30c3102007827 */ /* 0x000fe200078e02ff */
[----:B------:R-:W1:Y:S04]  /*00a0*/  LDCU.64 UR4, c[0x0][0x358] ;  /* 0x00006b00ff0477ac */ /* 0x000e680008000a00 */
[----:B------:R-:W-:Y:S02]  /*00b0*/  SHF.R.U32.HI R3, RZ, 0x1f, R0 ;  /* 0x0000001fff037819 */ /* 0x000fe40000011600 */
[----:B------:R-:W2:Y:S02]  /*00c0*/  LDC.64 R14, c[0x0][0x388] ;  /* 0x0000e200ff0e7b82 */ /* 0x000ea40000000a00 */
[----:B------:R-:W-:-:S06]  /*00d0*/  LEA.HI.SX32 R0, R0, R3, 0x1e ;  /* 0x0000000300007211 */ /* 0x000fcc00078ff2ff */
[----:B------:R-:W3:Y:S01]  /*00e0*/  LDC.64 R16, c[0x0][0x390] ;  /* 0x0000e400ff107b82 */ /* 0x000ee20000000a00 */
[----:B0-----:R-:W-:-:S05]  /*00f0*/  IMAD.WIDE R6, R0, 0x4, R6 ;  /* 0x0000000400067825 */ /* 0x001fca00078e0206 */
[----:B-1----:R-:W4:Y:S01]  /*0100*/  LDG.E R4, desc[UR4][R6.64] ;  /* 0x0000000406047981 */ /* 0x002f22000c1e1900 */
[----:B------:R-:W-:-:S04]  /*0110*/  IMAD.WIDE R8, R13, 0x4, R6 ;  /* 0x000000040d087825 */ /* 0x000fc800078e0206 */
[C---:B--2---:R-:W-:Y:S01]  /*0120*/  IMAD.WIDE R14, R2.reuse, 0x4, R14 ;  /* 0x00000004020e7825 */ /* 0x044fe200078e020e */
[----:B------:R0:W2:Y:S03]  /*0130*/  LDG.E R3, desc[UR4][R8.64] ;  /* 0x0000000408037981 */ /* 0x0000a6000c1e1900 */
[C---:B------:R-:W-:Y:S02]  /*0140*/  IMAD.WIDE R10, R13.reuse, 0x4, R8 ;  /* 0x000000040d0a7825 */ /* 0x040fe400078e0208 */
[----:B------:R-:W5:Y:S02]  /*0150*/  LDG.E R15, desc[UR4][R14.64] ;  /* 0x000000040e0f7981 */ /* 0x000f64000c1e1900 */
[----:B------:R-:W-:Y:S02]  /*0160*/  IMAD.WIDE R12, R13, 0x4, R10 ;  /* 0x000000040d0c7825 */ /* 0x000fe400078e020a */
[----:B------:R-:W4:Y:S04]  /*0170*/  LDG.E R10, desc[UR4][R10.64] ;  /* 0x000000040a0a7981 */ /* 0x000f28000c1e1900 */
[----:B------:R-:W5:Y:S01]  /*0180*/  LDG.E R12, desc[UR4][R12.64] ;  /* 0x000000040c0c7981 */ /* 0x000f62000c1e1900 */
[----:B---3--:R-:W-:-:S05]  /*0190*/  IMAD.WIDE R16, R2, 0x4, R16 ;  /* 0x0000000402107825 */ /* 0x008fca00078e0210 */
[----:B------:R-:W3:Y:S01]  /*01a0*/  LDG.E R5, desc[UR4][R16.64] ;  /* 0x0000000410057981 */ /* 0x000ee2000c1e1900 */
[----:B------:R-:W-:Y:S01]  /*01b0*/  HFMA2 R19, -RZ, RZ, 0.96630859375, -0.0022525787353515625 ;  /* 0x3bbb989dff137431 */ /* 0x000fe200000001ff */
[----:B------:R-:W-:Y:S01]  /*01c0*/  MOV R21, 0x437c0000 ;  /* 0x437c000000157802 */ /* 0x000fe20000000f00 */
[-C--:B-----5:R-:W-:Y:S01]  /*01d0*/  FMUL R18, R12, -R15.reuse ;  /* 0x8000000f0c127220 */ /* 0x0a0fe20000400000 */
[----:B----4-:R-:W-:-:S03]  /*01e0*/  FMUL R15, R10, -R15 ;  /* 0x8000000f0a0f7220 */ /* 0x010fc60000400000 */
[-C--:B------:R-:W-:Y:S01]  /*01f0*/  FFMA.SAT R14, R18, R19.reuse, 0.5 ;  /* 0x3f000000120e7423 */ /* 0x080fe20000002013 */
[----:B------:R-:W-:-:S03]  /*0200*/  FFMA.SAT R10, R15, R19, 0.5 ;  /* 0x3f0000000f0a7423 */ /* 0x000fc60000002013 */
[-C--:B------:R-:W-:Y:S01]  /*0210*/  FFMA.RM R14, R14, R21.reuse, 12582913 ;  /* 0x4b4000010e0e7423 */ /* 0x080fe20000004015 */
[----:B------:R-:W-:-:S03]  /*0220*/  FFMA.RM R10, R10, R21, 12582913 ;  /* 0x4b4000010a0a7423 */ /* 0x000fc60000004015 */
[----:B0-----:R-:W-:Y:S01]  /*0230*/  FADD R9, R14, -12583039 ;  /* 0xcb40007f0e097421 */ /* 0x001fe20000000000 */
[----:B------:R-:W-:-:S03]  /*0240*/  FADD R6, R10, -12583039 ;  /* 0xcb40007f0a067421 */ /* 0x000fc60000000000 */
[----:B------:R-:W-:Y:S01]  /*0250*/  FFMA R9, R18, 1.4426950216293334961, -R9 ;  /* 0x3fb8aa3b12097823 */ /* 0x000fe20000000809 */
[----:B------:R-:W-:-:S03]  /*0260*/  FFMA R6, R15, 1.4426950216293334961, -R6 ;  /* 0x3fb8aa3b0f067823 */ /* 0x000fc60000000806 */
[----:B------:R-:W-:Y:S01]  /*0270*/  FFMA R18, R18, 1.925963033500011079e-08, R9 ;  /* 0x32a5706012127823 */ /* 0x000fe20000000009 */
[----:B------:R-:W-:Y:S01]  /*0280*/  FFMA R15, R15, 1.925963033500011079e-08, R6 ;  /* 0x32a570600f0f7823 */ /* 0x000fe20000000006 */
[----:B------:R-:W0:Y:S02]  /*0290*/  LDC.64 R8, c[0x0][0x398] ;  /* 0x0000e600ff087b82 */ /* 0x000e240000000a00 */
[----:B------:R-:W1:Y:S01]  /*02a0*/  MUFU.EX2 R11, R18 ;  /* 0x00000012000b7308 */ /* 0x000e620000000800 */
[----:B------:R-:W-:-:S05]  /*02b0*/  SHF.L.U32 R14, R14, 0x17, RZ ;  /* 0x000000170e0e7819 */ /* 0x000fca00000006ff */
[----:B------:R-:W4:Y:S02]  /*02c0*/  LDC.64 R6, c[0x0][0x3a0] ;  /* 0x0000e800ff067b82 */ /* 0x000f240000000a00 */
[----:B------:R-:W5:Y:S01]  /*02d0*/  MUFU.EX2 R15, R15 ;  /* 0x0000000f000f7308 */ /* 0x000f620000000800 */
[----:B------:R-:W-:Y:S01]  /*02e0*/  SHF.L.U32 R10, R10, 0x17, RZ ;  /* 0x000000170a0a7819 */ /* 0x000fe200000006ff */
[----:B--2---:R-:W-:Y:S01]  /*02f0*/  FADD R12, -R3, 1 ;  /* 0x3f800000030c7421 */ /* 0x004fe20000000100 */
[----:B-1----:R-:W-:-:S04]  /*0300*/  FMUL R11, R14, R11 ;  /* 0x0000000b0e0b7220 */ /* 0x002fc80000400000 */
[----:B------:R-:W-:Y:S01]  /*0310*/  FMUL R12, R11, R12 ;  /* 0x0000000c0b0c7220 */ /* 0x000fe20000400000 */
[----:B-----5:R-:W-:-:S04]  /*0320*/  FMUL R10, R10, R15 ;  /* 0x0000000f0a0a7220 */ /* 0x020fc80000400000 */
[----:B------:R-:W-:Y:S01]  /*0330*/  FFMA R10, R3, R10, R12 ;  /* 0x0000000a030a7223 */ /* 0x000fe2000000000c */
[----:B0-----:R-:W-:-:S04]  /*0340*/  IMAD.WIDE R8, R2, 0x4, R8 ;  /* 0x0000000402087825 */ /* 0x001fc800078e0208 */
[----:B---3--:R-:W-:Y:S01]  /*0350*/  FFMA R5, R4, R10, -R5 ;  /* 0x0000000a04057223 */ /* 0x008fe20000000805 */
[----:B----4-:R-:W-:-:S04]  /*0360*/  IMAD.WIDE R6, R0, 0x4, R6 ;  /* 0x0000000400067825 */ /* 0x010fc800078e0206 */
[----:B------:R-:W-:Y:S01]  /*0370*/  FMUL R3, R5, R5 ;  /* 0x0000000505037220 */ /* 0x000fe20000400000 */
[----:B------:R-:W-:Y:S04]  /*0380*/  STG.E desc[UR4][R8.64], R5 ;  /* 0x0000000508007986 */ /* 0x000fe8000c101904 */
[----:B------:R-:W-:Y:S01]  /*0390*/  REDG.E.ADD.F32.FTZ.RN.STRONG.GPU desc[UR4][R6.64], R3 ;  /* 0x00000003060079a6 */ /* 0x000fe2000c12f304 */
[----:B------:R-:W-:Y:S05]  /*03a0*/  EXIT ;  /* 0x000000000000794d */ /* 0x000fea0003800000 */
.L_x_0:
[----:B------:R-:W-:-:S00]  /*03b0*/  BRA `(.L_x_0) ;  /* 0xfffffffc00fc7947 */ /* 0x000fc0000383ffff */
[----:B------:R-:W-:-:S00]  /*03c0*/  NOP ;  /* 0x0000000000007918 */ /* 0x000fc00000000000 */
        /* <DEDUP_REMOVED lines=11> */
.L_x_1:


//--------------------- .nv.shared.reserved.0     --------------------------
	.section	.nv.shared.reserved.0,"aw",@nobits
	.weak		__nv_reservedSMEM_offset_0_alias
	.size		__nv_reservedSMEM_offset_0_alias, 0, 64
	.other		__nv_reservedSMEM_offset_0_alias,@"STO_CUDA_RESERVED_SHARED STV_DEFAULT"
__nv_reservedSMEM_offset_0_alias:
	.zero		0
	.zero		64


//--------------------- .nv.constant0.k_resf_4_1_21_f_f7def86f0a03 --------------------------
	.section	.nv.constant0.k_resf_4_1_21_f_f7def86f0a03,"a",@progbits
	.sectionflags	@""
	.align	4
.nv.constant0.k_resf_4_1_21_f_f7def86f0a03:
	.zero		944


//--------------------- SYMBOLS --------------------------

	.type		.nv.reservedSmem.offset0,@object
	.size		.nv.reservedSmem.offset0,0x4
